//
// Generated by NVIDIA NVVM Compiler
//
// Compiler Build ID: CL-36424714
// Cuda compilation tools, release 13.0, V13.0.88
// Based on NVVM 20.0.0
//

.version 9.0
.target sm_100
.address_size 64

	// .globl	_Z11stackKernelP5StackPiS1_

.visible .entry _Z11stackKernelP5StackPiS1_(
	.param .u64 .ptr .align 1 _Z11stackKernelP5StackPiS1__param_0,
	.param .u64 .ptr .align 1 _Z11stackKernelP5StackPiS1__param_1,
	.param .u64 .ptr .align 1 _Z11stackKernelP5StackPiS1__param_2
)
{
	.reg .pred 	%p<4>;
	.reg .b32 	%r<8>;
	.reg .b64 	%rd<14>;

	ld.param.u64 	%rd4, [_Z11stackKernelP5StackPiS1__param_0];
	ld.param.u64 	%rd2, [_Z11stackKernelP5StackPiS1__param_1];
	ld.param.u64 	%rd3, [_Z11stackKernelP5StackPiS1__param_2];
	cvta.to.global.u64 	%rd1, %rd4;
	mov.u32 	%r1, %tid.x;
	setp.ne.s32 	%p1, %r1, 0;
	@%p1 bra 	$L__BB0_2;
	st.global.u64 	[%rd1], %rd2;
	mov.b32 	%r4, 256;
	mov.b32 	%r5, -1;
	st.global.v2.u32 	[%rd1+8], {%r5, %r4};
$L__BB0_2:
	bar.sync 	0;
	atom.global.add.u32 	%r2, [%rd1+8], 1;
	ld.global.u32 	%r6, [%rd1+12];
	setp.ge.s32 	%p2, %r2, %r6;
	@%p2 bra 	$L__BB0_4;
	ld.global.u64 	%rd5, [%rd1];
	mul.wide.s32 	%rd6, %r2, 4;
	add.s64 	%rd7, %rd5, %rd6;
	st.u32 	[%rd7], %r1;
$L__BB0_4:
	bar.sync 	0;
	atom.global.add.u32 	%r3, [%rd1+8], -1;
	setp.lt.s32 	%p3, %r3, 0;
	@%p3 bra 	$L__BB0_6;
	ld.global.u64 	%rd8, [%rd1];
	mul.wide.u32 	%rd9, %r3, 4;
	add.s64 	%rd10, %rd8, %rd9;
	ld.u32 	%r7, [%rd10];
	cvta.to.global.u64 	%rd11, %rd3;
	mul.wide.u32 	%rd12, %r1, 4;
	add.s64 	%rd13, %rd11, %rd12;
	st.global.u32 	[%rd13], %r7;
$L__BB0_6:
	ret;

}


// ===== COMPILED SASS (sm_100) =====

	.target	sm_100

	.elftype	@"ET_EXEC"


//--------------------- .note.nv.tkinfo           --------------------------
	.section	.note.nv.tkinfo,"",@"SHT_NOTE"
	.sectionflags	@"SHF_NOTE_NV_TKINFO"
	.tkinfo
        /*0018*/ 	.word	0x00000002
        /*0030*/ 	.string	""
        /*0030*/ 	.string	"ptxas"
        /*0030*/ 	.string	"Cuda compilation tools, release 13.0, V13.0.88"
        /*0030*/ 	.string	"Build cuda_13.0.r13.0/compiler.36424714_0"
        /*0030*/ 	.string	"-arch sm_100 -m 64 "



//--------------------- .note.nv.cuinfo           --------------------------
	.section	.note.nv.cuinfo,"",@"SHT_NOTE"
	.sectionflags	@"SHF_NOTE_NV_CUINFO"
        /*0018*/ 	.short	0x0002
        /*001a*/ 	.short	0x0064
        /*001c*/ 	.short	0x0082
	.zero		2


//--------------------- .nv.info                  --------------------------
	.section	.nv.info,"",@"SHT_CUDA_INFO"
	.align	4


	//----- nvinfo : EIATTR_REGCOUNT
	.align		4
        /*0000*/ 	.byte	0x04, 0x2f
        /*0002*/ 	.short	(.L_1 - .L_0)
	.align		4
.L_0:
        /*0004*/ 	.word	index@(_Z11stackKernelP5StackPiS1_)
        /*0008*/ 	.word	0x00000014


	//----- nvinfo : EIATTR_FRAME_SIZE
	.align		4
.L_1:
        /*000c*/ 	.byte	0x04, 0x11
        /*000e*/ 	.short	(.L_3 - .L_2)
	.align		4
.L_2:
        /*0010*/ 	.word	index@(_Z11stackKernelP5StackPiS1_)
        /*0014*/ 	.word	0x00000000


	//----- nvinfo : EIATTR_MIN_STACK_SIZE
	.align		4
.L_3:
        /*0018*/ 	.byte	0x04, 0x12
        /*001a*/ 	.short	(.L_5 - .L_4)
	.align		4
.L_4:
        /*001c*/ 	.word	index@(_Z11stackKernelP5StackPiS1_)
        /*0020*/ 	.word	0x00000000
.L_5:


//--------------------- .nv.compat                --------------------------
	.section	.nv.compat,"",@"SHT_CUDA_COMPAT_INFO"
	.align	4
        /*0000*/ 	.byte	0x02, 0x09, 0x00, 0x00, 0x02, 0x02, 0x01, 0x00, 0x02, 0x05, 0x05, 0x00, 0x03, 0x07, 0x01, 0x01
        /*0010*/ 	.byte	0x02, 0x03, 0x00, 0x00, 0x02, 0x06, 0x01, 0x00, 0x04, 0x0b, 0x08, 0x00, 0x09, 0x00, 0x00, 0x00
        /*0020*/ 	.byte	0x00, 0x00, 0x00, 0x00


//--------------------- .nv.info._Z11stackKernelP5StackPiS1_ --------------------------
	.section	.nv.info._Z11stackKernelP5StackPiS1_,"",@"SHT_CUDA_INFO"
	.sectionflags	@""
	.align	4


	//----- nvinfo : EIATTR_CUDA_API_VERSION
	.align		4
        /*0000*/ 	.byte	0x04, 0x37
        /*0002*/ 	.short	(.L_7 - .L_6)
.L_6:
        /*0004*/ 	.word	0x00000082


	//----- nvinfo : EIATTR_KPARAM_INFO
	.align		4
.L_7:
        /*0008*/ 	.byte	0x04, 0x17
        /*000a*/ 	.short	(.L_9 - .L_8)
.L_8:
        /*000c*/ 	.word	0x00000000
        /*0010*/ 	.short	0x0002
        /*0012*/ 	.short	0x0010
        /*0014*/ 	.byte	0x00, 0xf5, 0x21, 0x00


	//----- nvinfo : EIATTR_KPARAM_INFO
	.align		4
.L_9:
        /*0018*/ 	.byte	0x04, 0x17
        /*001a*/ 	.short	(.L_11 - .L_10)
.L_10:
        /*001c*/ 	.word	0x00000000
        /*0020*/ 	.short	0x0001
        /*0022*/ 	.short	0x0008
        /*0024*/ 	.byte	0x00, 0xf5, 0x21, 0x00


	//----- nvinfo : EIATTR_KPARAM_INFO
	.align		4
.L_11:
        /*0028*/ 	.byte	0x04, 0x17
        /*002a*/ 	.short	(.L_13 - .L_12)
.L_12:
        /*002c*/ 	.word	0x00000000
        /*0030*/ 	.short	0x0000
        /*0032*/ 	.short	0x0000
        /*0034*/ 	.byte	0x00, 0xf5, 0x21, 0x00


	//----- nvinfo : EIATTR_SPARSE_MMA_MASK
	.align		4
.L_13:
        /*0038*/ 	.byte	0x03, 0x50
        /*003a*/ 	.short	0x0000


	//----- nvinfo : EIATTR_MAXREG_COUNT
	.align		4
        /*003c*/ 	.byte	0x03, 0x1b
        /*003e*/ 	.short	0x00ff


	//----- nvinfo : EIATTR_NUM_BARRIERS
	.align		4
        /*0040*/ 	.byte	0x02, 0x4c
        /*0042*/ 	.byte	0x01
	.zero		1


	//----- nvinfo : EIATTR_MERCURY_ISA_VERSION
	.align		4
        /*0044*/ 	.byte	0x03, 0x5f
        /*0046*/ 	.short	0x0101


	//----- nvinfo : EIATTR_INT_WARP_WIDE_INSTR_OFFSETS
	.align		4
        /*0048*/ 	.byte	0x04, 0x31
        /*004a*/ 	.short	(.L_15 - .L_14)


	//   ....[0]....
.L_14:
        /*004c*/ 	.word	0x00000060


	//   ....[1]....
        /*0050*/ 	.word	0x000001d0


	//   ....[2]....
        /*0054*/ 	.word	0x00000210


	//   ....[3]....
        /*0058*/ 	.word	0x000002c0


	//----- nvinfo : EIATTR_VRC_CTA_INIT_COUNT
	.align		4
.L_15:
        /*005c*/ 	.byte	0x02, 0x4a
	.zero		1
	.zero		1


	//----- nvinfo : EIATTR_EXIT_INSTR_OFFSETS
	.align		4
        /*0060*/ 	.byte	0x04, 0x1c
        /*0062*/ 	.short	(.L_17 - .L_16)


	//   ....[0]....
.L_16:
        /*0064*/ 	.word	0x000002f0


	//   ....[1]....
        /*0068*/ 	.word	0x00000360


	//----- nvinfo : EIATTR_CBANK_PARAM_SIZE
	.align		4
.L_17:
        /*006c*/ 	.byte	0x03, 0x19
        /*006e*/ 	.short	0x0018


	//----- nvinfo : EIATTR_PARAM_CBANK
	.align		4
        /*0070*/ 	.byte	0x04, 0x0a
        /*0072*/ 	.short	(.L_19 - .L_18)
	.align		4
.L_18:
        /*0074*/ 	.word	index@(.nv.constant0._Z11stackKernelP5StackPiS1_)
        /*0078*/ 	.short	0x0380
        /*007a*/ 	.short	0x0018


	//----- nvinfo : EIATTR_SW_WAR
	.align		4
.L_19:
        /*007c*/ 	.byte	0x04, 0x36
        /*007e*/ 	.short	(.L_21 - .L_20)
.L_20:
        /*0080*/ 	.word	0x00000008
.L_21:


//--------------------- .nv.callgraph             --------------------------
	.section	.nv.callgraph,"",@"SHT_CUDA_CALLGRAPH"
	.align	4
	.sectionentsize	8
	.align		4
        /*0000*/ 	.word	0x00000000
	.align		4
        /*0004*/ 	.word	0xffffffff
	.align		4
        /*0008*/ 	.word	0x00000000
	.align		4
        /*000c*/ 	.word	0xfffffffe
	.align		4
        /*0010*/ 	.word	0x00000000
	.align		4
        /*0014*/ 	.word	0xfffffffd
	.align		4
        /*0018*/ 	.word	0x00000000
	.align		4
        /*001c*/ 	.word	0xfffffffc


//--------------------- .text._Z11stackKernelP5StackPiS1_ --------------------------
	.section	.text._Z11stackKernelP5StackPiS1_,"ax",@progbits
	.align	128
        .global         _Z11stackKernelP5StackPiS1_
        .type           _Z11stackKernelP5StackPiS1_,@function
        .size           _Z11stackKernelP5StackPiS1_,(.L_x_1 - _Z11stackKernelP5StackPiS1_)
        .other          _Z11stackKernelP5StackPiS1_,@"STO_CUDA_ENTRY STV_DEFAULT"
_Z11stackKernelP5StackPiS1_:
.text._Z11stackKernelP5StackPiS1_:
[----:B------:R-:W-:Y:S01]  /*0000*/  LDC R1, c[0x0][0x37c] ;  /* 0x0000df00ff017b82 */ /* 0x000fe20000000800 */
[----:B------:R-:W0:Y:S07]  /*0010*/  S2R R0, SR_TID.X ;  /* 0x0000000000007919 */ /* 0x000e2e0000002100 */
[----:B------:R-:W1:Y:S01]  /*0020*/  LDC.64 R2, c[0x0][0x380] ;  /* 0x0000e000ff027b82 */ /* 0x000e620000000a00 */
[----:B------:R-:W1:Y:S01]  /*0030*/  LDCU.64 UR8, c[0x0][0x358] ;  /* 0x00006b00ff0877ac */ /* 0x000e620008000a00 */
[----:B------:R-:W2:Y:S01]  /*0040*/  S2R R15, SR_LANEID ;  /* 0x00000000000f7919 */ /* 0x000ea20000000000 */
[----:B------:R-:W3:Y:S01]  /*0050*/  LDCU.64 UR6, c[0x0][0x380] ;  /* 0x00007000ff0677ac */ /* 0x000ee20008000a00 */
[----:B------:R-:W-:Y:S01]  /*0060*/  VOTEU.ANY UR10, UPT, PT ;  /* 0x00000000000a7886 */ /* 0x000fe200038e0100 */
[----:B------:R-:W-:Y:S01]  /*0070*/  UMOV UR4, 0x8 ;  /* 0x0000000800047882 */ /* 0x000fe20000000000 */
[----:B------:R-:W2:Y:S01]  /*0080*/  FLO.U32 R10, UR10 ;  /* 0x0000000a000a7d00 */ /* 0x000ea200080e0000 */
[----:B------:R-:W-:-:S07]  /*0090*/  UMOV UR5, 0x0 ;  /* 0x0000000000057882 */ /* 0x000fce0000000000 */
[----:B------:R-:W4:Y:S01]  /*00a0*/  POPC R13, UR10 ;  /* 0x0000000a000d7d09 */ /* 0x000f220008000000 */
[----:B---3--:R-:W-:-:S04]  /*00b0*/  UIMAD.WIDE.U32 UR4, UR6, 0x1, UR4 ;  /* 0x00000001060478a5 */ /* 0x008fc8000f8e0004 */
[----:B------:R-:W-:Y:S02]  /*00c0*/  UIADD3 UR6, UPT, UPT, UR5, UR7, URZ ;  /* 0x0000000705067290 */ /* 0x000fe4000fffe0ff */
[----:B------:R-:W-:Y:S01]  /*00d0*/  IMAD.U32 R5, RZ, RZ, UR5 ;  /* 0x00000005ff057e24 */ /* 0x000fe2000f8e00ff */
[----:B0-----:R-:W-:Y:S01]  /*00e0*/  ISETP.NE.AND P0, PT, R0, RZ, PT ;  /* 0x000000ff0000720c */ /* 0x001fe20003f05270 */
[----:B------:R-:W-:Y:S02]  /*00f0*/  IMAD.U32 R4, RZ, RZ, UR4 ;  /* 0x00000004ff047e24 */ /* 0x000fe4000f8e00ff */
[----:B------:R-:W-:Y:S01]  /*0100*/  IMAD.U32 R5, RZ, RZ, UR6 ;  /* 0x00000006ff057e24 */ /* 0x000fe2000f8e00ff */
[----:B--2---:R-:W-:-:S09]  /*0110*/  ISETP.EQ.U32.AND P1, PT, R10, R15, PT ;  /* 0x0000000f0a00720c */ /* 0x004fd20003f22070 */
[----:B------:R-:W0:Y:S01]  /*0120*/  @!P0 LDC.64 R8, c[0x0][0x388] ;  /* 0x0000e200ff088b82 */ /* 0x000e220000000a00 */
[----:B------:R-:W-:Y:S01]  /*0130*/  @!P0 MOV R16, 0xffffffff ;  /* 0xffffffff00108802 */ /* 0x000fe20000000f00 */
[----:B------:R-:W-:-:S05]  /*0140*/  @!P0 IMAD.MOV.U32 R17, RZ, RZ, 0x100 ;  /* 0x00000100ff118424 */ /* 0x000fca00078e00ff */
[----:B-1----:R-:W-:Y:S04]  /*0150*/  @!P0 STG.E.64 desc[UR8][R2.64+0x8], R16 ;  /* 0x0000081002008986 */ /* 0x002fe8000c101b08 */
[----:B0-----:R-:W-:Y:S01]  /*0160*/  @!P0 STG.E.64 desc[UR8][R2.64], R8 ;  /* 0x0000000802008986 */ /* 0x001fe2000c101b08 */
[----:B------:R-:W-:Y:S06]  /*0170*/  BAR.SYNC.DEFER_BLOCKING 0x0 ;  /* 0x0000000000007b1d */ /* 0x000fec0000010000 */
[----:B----4-:R-:W2:Y:S04]  /*0180*/  @P1 ATOMG.E.ADD.STRONG.GPU PT, R13, desc[UR8][R4.64], R13 ;  /* 0x8000000d040d19a8 */ /* 0x010ea800081ef108 */
[----:B------:R-:W3:Y:S01]  /*0190*/  LDG.E R6, desc[UR8][R2.64+0xc] ;  /* 0x00000c0802067981 */ /* 0x000ee2000c1e1900 */
[----:B------:R-:W0:Y:S02]  /*01a0*/  S2R R12, SR_LTMASK ;  /* 0x00000000000c7919 */ /* 0x000e240000003900 */
[----:B0-----:R-:W-:-:S06]  /*01b0*/  LOP3.LUT R14, R12, UR10, RZ, 0xc0, !PT ;  /* 0x0000000a0c0e7c12 */ /* 0x001fcc000f8ec0ff */
[----:B------:R-:W0:Y:S01]  /*01c0*/  POPC R14, R14 ;  /* 0x0000000e000e7309 */ /* 0x000e220000000000 */
[----:B--2---:R-:W0:Y:S02]  /*01d0*/  SHFL.IDX PT, R11, R13, R10, 0x1f ;  /* 0x00001f0a0d0b7589 */ /* 0x004e2400000e0000 */
[----:B0-----:R-:W-:-:S04]  /*01e0*/  IADD3 R11, PT, PT, R11, R14, RZ ;  /* 0x0000000e0b0b7210 */ /* 0x001fc80007ffe0ff */
[----:B---3--:R-:W-:-:S13]  /*01f0*/  ISETP.GE.AND P0, PT, R11, R6, PT ;  /* 0x000000060b00720c */ /* 0x008fda0003f06270 */
[----:B------:R-:W2:Y:S01]  /*0200*/  @!P0 LDG.E.64 R6, desc[UR8][R2.64] ;  /* 0x0000000802068981 */ /* 0x000ea2000c1e1b00 */
[----:B------:R-:W-:Y:S02]  /*0210*/  VOTEU.ANY UR4, UPT, PT ;  /* 0x0000000000047886 */ /* 0x000fe400038e0100 */
[----:B------:R-:W0:Y:S01]  /*0220*/  FLO.U32 R8, UR4 ;  /* 0x0000000400087d00 */ /* 0x000e2200080e0000 */
[----:B------:R-:W-:Y:S01]  /*0230*/  UPOPC UR5, UR4 ;  /* 0x00000004000572bf */ /* 0x000fe20008000000 */
[----:B0-----:R-:W-:Y:S01]  /*0240*/  ISETP.EQ.U32.AND P1, PT, R8, R15, PT ;  /* 0x0000000f0800720c */ /* 0x001fe20003f22070 */
[----:B--2---:R-:W-:-:S04]  /*0250*/  @!P0 IMAD.WIDE R6, R11, 0x4, R6 ;  /* 0x000000040b068825 */ /* 0x004fc800078e0206 */
[----:B------:R-:W-:Y:S01]  /*0260*/  IMAD R11, RZ, RZ, -UR5 ;  /* 0x80000005ff0b7e24 */ /* 0x000fe2000f8e02ff */
[----:B------:R-:W-:Y:S01]  /*0270*/  @!P0 ST.E desc[UR8][R6.64], R0 ;  /* 0x0000000006008985 */ /* 0x000fe2000c101908 */
[----:B------:R-:W-:Y:S06]  /*0280*/  BAR.SYNC.DEFER_BLOCKING 0x0 ;  /* 0x0000000000007b1d */ /* 0x000fec0000010000 */
[----:B------:R-:W2:Y:S01]  /*0290*/  @P1 ATOMG.E.ADD.STRONG.GPU PT, R5, desc[UR8][R4.64], R11 ;  /* 0x8000000b040519a8 */ /* 0x000ea200081ef108 */
[----:B------:R-:W-:-:S06]  /*02a0*/  LOP3.LUT R12, R12, UR4, RZ, 0xc0, !PT ;  /* 0x000000040c0c7c12 */ /* 0x000fcc000f8ec0ff */
[----:B------:R-:W0:Y:S01]  /*02b0*/  POPC R12, R12 ;  /* 0x0000000c000c7309 */ /* 0x000e220000000000 */
[----:B--2---:R-:W0:Y:S02]  /*02c0*/  SHFL.IDX PT, R9, R5, R8, 0x1f ;  /* 0x00001f0805097589 */ /* 0x004e2400000e0000 */
[----:B0-----:R-:W-:-:S04]  /*02d0*/  IADD3 R9, PT, PT, R9, -R12, RZ ;  /* 0x8000000c09097210 */ /* 0x001fc80007ffe0ff */
[----:B------:R-:W-:-:S13]  /*02e0*/  ISETP.GE.AND P0, PT, R9, RZ, PT ;  /* 0x000000ff0900720c */ /* 0x000fda0003f06270 */
[----:B------:R-:W-:Y:S05]  /*02f0*/  @!P0 EXIT ;  /* 0x000000000000894d */ /* 0x000fea0003800000 */
[----:B------:R-:W2:Y:S01]  /*0300*/  LDG.E.64 R2, desc[UR8][R2.64] ;  /* 0x0000000802027981 */ /* 0x000ea2000c1e1b00 */
[----:B------:R-:W0:Y:S01]  /*0310*/  LDC.64 R6, c[0x0][0x390] ;  /* 0x0000e400ff067b82 */ /* 0x000e220000000a00 */
[----:B--2---:R-:W-:-:S06]  /*0320*/  IMAD.WIDE.U32 R4, R9, 0x4, R2 ;  /* 0x0000000409047825 */ /* 0x004fcc00078e0002 */
[----:B------:R-:W2:Y:S01]  /*0330*/  LD.E R5, desc[UR8][R4.64] ;  /* 0x0000000804057980 */ /* 0x000ea2000c101900 */
[----:B0-----:R-:W-:-:S05]  /*0340*/  IMAD.WIDE.U32 R6, R0, 0x4, R6 ;  /* 0x0000000400067825 */ /* 0x001fca00078e0006 */
[----:B--2---:R-:W-:Y:S01]  /*0350*/  STG.E desc[UR8][R6.64], R5 ;  /* 0x0000000506007986 */ /* 0x004fe2000c101908 */
[----:B------:R-:W-:Y:S05]  /*0360*/  EXIT ;  /* 0x000000000000794d */ /* 0x000fea0003800000 */
.L_x_0:
[----:B------:R-:W-:-:S00]  /*0370*/  BRA `(.L_x_0) ;  /* 0xfffffffc00fc7947 */ /* 0x000fc0000383ffff */
[----:B------:R-:W-:-:S00]  /*0380*/  NOP ;  /* 0x0000000000007918 */ /* 0x000fc00000000000 */
[----:B------:R-:W-:-:S00]  /*0390*/  NOP ;  /* 0x0000000000007918 */ /* 0x000fc00000000000 */
[----:B------:R-:W-:-:S00]  /*03a0*/  NOP ;  /* 0x0000000000007918 */ /* 0x000fc00000000000 */
[----:B------:R-:W-:-:S00]  /*03b0*/  NOP ;  /* 0x0000000000007918 */ /* 0x000fc00000000000 */
[----:B------:R-:W-:-:S00]  /*03c0*/  NOP ;  /* 0x0000000000007918 */ /* 0x000fc00000000000 */
[----:B------:R-:W-:-:S00]  /*03d0*/  NOP ;  /* 0x0000000000007918 */ /* 0x000fc00000000000 */
[----:B------:R-:W-:-:S00]  /*03e0*/  NOP ;  /* 0x0000000000007918 */ /* 0x000fc00000000000 */
[----:B------:R-:W-:-:S00]  /*03f0*/  NOP ;  /* 0x0000000000007918 */ /* 0x000fc00000000000 */
.L_x_1:


//--------------------- .nv.shared.reserved.0     --------------------------
	.section	.nv.shared.reserved.0,"aw",@nobits
	.weak		__nv_reservedSMEM_offset_0_alias
	.size		__nv_reservedSMEM_offset_0_alias, 0, 64
	.other		__nv_reservedSMEM_offset_0_alias,@"STO_CUDA_RESERVED_SHARED STV_DEFAULT"
__nv_reservedSMEM_offset_0_alias:
	.zero		0
	.zero		64


//--------------------- .nv.constant0._Z11stackKernelP5StackPiS1_ --------------------------
	.section	.nv.constant0._Z11stackKernelP5StackPiS1_,"a",@progbits
	.sectionflags	@""
	.align	4
.nv.constant0._Z11stackKernelP5StackPiS1_:
	.zero		920


//--------------------- SYMBOLS --------------------------

	.type		.nv.reservedSmem.offset0,@object
	.size		.nv.reservedSmem.offset0,0x4
